//
// Generated by NVIDIA NVVM Compiler
//
// Compiler Build ID: CL-36424714
// Cuda compilation tools, release 13.0, V13.0.88
// Based on NVVM 20.0.0
//

.version 9.0
.target sm_100
.address_size 64

	// .globl	_Z12matrixMulGPUPiS_S_

.visible .entry _Z12matrixMulGPUPiS_S_(
	.param .u64 .ptr .align 1 _Z12matrixMulGPUPiS_S__param_0,
	.param .u64 .ptr .align 1 _Z12matrixMulGPUPiS_S__param_1,
	.param .u64 .ptr .align 1 _Z12matrixMulGPUPiS_S__param_2
)
{
	.reg .pred 	%p<6>;
	.reg .b32 	%r<78>;
	.reg .b64 	%rd<18>;

	ld.param.u64 	%rd7, [_Z12matrixMulGPUPiS_S__param_0];
	ld.param.u64 	%rd8, [_Z12matrixMulGPUPiS_S__param_1];
	ld.param.u64 	%rd9, [_Z12matrixMulGPUPiS_S__param_2];
	mov.u32 	%r18, %tid.x;
	mov.u32 	%r19, %ctaid.x;
	mov.u32 	%r1, %ntid.x;
	mad.lo.s32 	%r73, %r19, %r1, %r18;
	mov.u32 	%r20, %tid.y;
	mov.u32 	%r21, %ctaid.y;
	mov.u32 	%r3, %ntid.y;
	mad.lo.s32 	%r4, %r21, %r3, %r20;
	setp.gt.s32 	%p1, %r73, 255;
	@%p1 bra 	$L__BB0_8;
	cvta.to.global.u64 	%rd10, %rd7;
	add.s64 	%rd1, %rd10, 32;
	cvta.to.global.u64 	%rd11, %rd8;
	add.s64 	%rd2, %rd11, 8192;
	mov.u32 	%r22, %nctaid.y;
	mul.lo.s32 	%r5, %r22, %r3;
	mov.u32 	%r23, %nctaid.x;
	mul.lo.s32 	%r6, %r23, %r1;
	cvta.to.global.u64 	%rd3, %rd9;
$L__BB0_2:
	setp.gt.u32 	%p2, %r4, 255;
	@%p2 bra 	$L__BB0_7;
	shl.b32 	%r8, %r73, 8;
	mov.u32 	%r74, %r4;
$L__BB0_4:
	mul.wide.u32 	%rd12, %r74, 4;
	add.s64 	%rd17, %rd2, %rd12;
	mov.b32 	%r76, 0;
	mov.u32 	%r75, %r8;
	mov.u32 	%r77, %r76;
$L__BB0_5:
	mul.wide.s32 	%rd13, %r75, 4;
	add.s64 	%rd14, %rd1, %rd13;
	ld.global.u32 	%r25, [%rd14+-32];
	ld.global.u32 	%r26, [%rd17+-8192];
	mad.lo.s32 	%r27, %r26, %r25, %r77;
	ld.global.u32 	%r28, [%rd14+-28];
	ld.global.u32 	%r29, [%rd17+-7168];
	mad.lo.s32 	%r30, %r29, %r28, %r27;
	ld.global.u32 	%r31, [%rd14+-24];
	ld.global.u32 	%r32, [%rd17+-6144];
	mad.lo.s32 	%r33, %r32, %r31, %r30;
	ld.global.u32 	%r34, [%rd14+-20];
	ld.global.u32 	%r35, [%rd17+-5120];
	mad.lo.s32 	%r36, %r35, %r34, %r33;
	ld.global.u32 	%r37, [%rd14+-16];
	ld.global.u32 	%r38, [%rd17+-4096];
	mad.lo.s32 	%r39, %r38, %r37, %r36;
	ld.global.u32 	%r40, [%rd14+-12];
	ld.global.u32 	%r41, [%rd17+-3072];
	mad.lo.s32 	%r42, %r41, %r40, %r39;
	ld.global.u32 	%r43, [%rd14+-8];
	ld.global.u32 	%r44, [%rd17+-2048];
	mad.lo.s32 	%r45, %r44, %r43, %r42;
	ld.global.u32 	%r46, [%rd14+-4];
	ld.global.u32 	%r47, [%rd17+-1024];
	mad.lo.s32 	%r48, %r47, %r46, %r45;
	ld.global.u32 	%r49, [%rd14];
	ld.global.u32 	%r50, [%rd17];
	mad.lo.s32 	%r51, %r50, %r49, %r48;
	ld.global.u32 	%r52, [%rd14+4];
	ld.global.u32 	%r53, [%rd17+1024];
	mad.lo.s32 	%r54, %r53, %r52, %r51;
	ld.global.u32 	%r55, [%rd14+8];
	ld.global.u32 	%r56, [%rd17+2048];
	mad.lo.s32 	%r57, %r56, %r55, %r54;
	ld.global.u32 	%r58, [%rd14+12];
	ld.global.u32 	%r59, [%rd17+3072];
	mad.lo.s32 	%r60, %r59, %r58, %r57;
	ld.global.u32 	%r61, [%rd14+16];
	ld.global.u32 	%r62, [%rd17+4096];
	mad.lo.s32 	%r63, %r62, %r61, %r60;
	ld.global.u32 	%r64, [%rd14+20];
	ld.global.u32 	%r65, [%rd17+5120];
	mad.lo.s32 	%r66, %r65, %r64, %r63;
	ld.global.u32 	%r67, [%rd14+24];
	ld.global.u32 	%r68, [%rd17+6144];
	mad.lo.s32 	%r69, %r68, %r67, %r66;
	ld.global.u32 	%r70, [%rd14+28];
	ld.global.u32 	%r71, [%rd17+7168];
	mad.lo.s32 	%r77, %r71, %r70, %r69;
	add.s32 	%r76, %r76, 16;
	add.s32 	%r75, %r75, 16;
	add.s64 	%rd17, %rd17, 16384;
	setp.ne.s32 	%p3, %r76, 256;
	@%p3 bra 	$L__BB0_5;
	add.s32 	%r72, %r8, %r74;
	mul.wide.s32 	%rd15, %r72, 4;
	add.s64 	%rd16, %rd3, %rd15;
	st.global.u32 	[%rd16], %r77;
	add.s32 	%r74, %r74, %r5;
	setp.lt.u32 	%p4, %r74, 256;
	@%p4 bra 	$L__BB0_4;
$L__BB0_7:
	add.s32 	%r73, %r73, %r6;
	setp.lt.s32 	%p5, %r73, 256;
	@%p5 bra 	$L__BB0_2;
$L__BB0_8:
	ret;

}


// ===== COMPILED SASS (sm_100) =====

	.target	sm_100

	.elftype	@"ET_EXEC"


//--------------------- .note.nv.tkinfo           --------------------------
	.section	.note.nv.tkinfo,"",@"SHT_NOTE"
	.sectionflags	@"SHF_NOTE_NV_TKINFO"
	.tkinfo
        /*0018*/ 	.word	0x00000002
        /*0030*/ 	.string	""
        /*0030*/ 	.string	"ptxas"
        /*0030*/ 	.string	"Cuda compilation tools, release 13.0, V13.0.88"
        /*0030*/ 	.string	"Build cuda_13.0.r13.0/compiler.36424714_0"
        /*0030*/ 	.string	"-arch sm_100 -m 64 "



//--------------------- .note.nv.cuinfo           --------------------------
	.section	.note.nv.cuinfo,"",@"SHT_NOTE"
	.sectionflags	@"SHF_NOTE_NV_CUINFO"
        /*0018*/ 	.short	0x0002
        /*001a*/ 	.short	0x0064
        /*001c*/ 	.short	0x0082
	.zero		2


//--------------------- .nv.info                  --------------------------
	.section	.nv.info,"",@"SHT_CUDA_INFO"
	.align	4


	//----- nvinfo : EIATTR_REGCOUNT
	.align		4
        /*0000*/ 	.byte	0x04, 0x2f
        /*0002*/ 	.short	(.L_1 - .L_0)
	.align		4
.L_0:
        /*0004*/ 	.word	index@(_Z12matrixMulGPUPiS_S_)
        /*0008*/ 	.word	0x0000001e


	//----- nvinfo : EIATTR_FRAME_SIZE
	.align		4
.L_1:
        /*000c*/ 	.byte	0x04, 0x11
        /*000e*/ 	.short	(.L_3 - .L_2)
	.align		4
.L_2:
        /*0010*/ 	.word	index@(_Z12matrixMulGPUPiS_S_)
        /*0014*/ 	.word	0x00000000


	//----- nvinfo : EIATTR_MIN_STACK_SIZE
	.align		4
.L_3:
        /*0018*/ 	.byte	0x04, 0x12
        /*001a*/ 	.short	(.L_5 - .L_4)
	.align		4
.L_4:
        /*001c*/ 	.word	index@(_Z12matrixMulGPUPiS_S_)
        /*0020*/ 	.word	0x00000000
.L_5:


//--------------------- .nv.compat                --------------------------
	.section	.nv.compat,"",@"SHT_CUDA_COMPAT_INFO"
	.align	4
        /*0000*/ 	.byte	0x02, 0x09, 0x00, 0x00, 0x02, 0x02, 0x01, 0x00, 0x02, 0x05, 0x05, 0x00, 0x03, 0x07, 0x01, 0x01
        /*0010*/ 	.byte	0x02, 0x03, 0x00, 0x00, 0x02, 0x06, 0x01, 0x00, 0x04, 0x0b, 0x08, 0x00, 0x09, 0x00, 0x00, 0x00
        /*0020*/ 	.byte	0x00, 0x00, 0x00, 0x00


//--------------------- .nv.info._Z12matrixMulGPUPiS_S_ --------------------------
	.section	.nv.info._Z12matrixMulGPUPiS_S_,"",@"SHT_CUDA_INFO"
	.sectionflags	@""
	.align	4


	//----- nvinfo : EIATTR_CUDA_API_VERSION
	.align		4
        /*0000*/ 	.byte	0x04, 0x37
        /*0002*/ 	.short	(.L_7 - .L_6)
.L_6:
        /*0004*/ 	.word	0x00000082


	//----- nvinfo : EIATTR_KPARAM_INFO
	.align		4
.L_7:
        /*0008*/ 	.byte	0x04, 0x17
        /*000a*/ 	.short	(.L_9 - .L_8)
.L_8:
        /*000c*/ 	.word	0x00000000
        /*0010*/ 	.short	0x0002
        /*0012*/ 	.short	0x0010
        /*0014*/ 	.byte	0x00, 0xf5, 0x21, 0x00


	//----- nvinfo : EIATTR_KPARAM_INFO
	.align		4
.L_9:
        /*0018*/ 	.byte	0x04, 0x17
        /*001a*/ 	.short	(.L_11 - .L_10)
.L_10:
        /*001c*/ 	.word	0x00000000
        /*0020*/ 	.short	0x0001
        /*0022*/ 	.short	0x0008
        /*0024*/ 	.byte	0x00, 0xf5, 0x21, 0x00


	//----- nvinfo : EIATTR_KPARAM_INFO
	.align		4
.L_11:
        /*0028*/ 	.byte	0x04, 0x17
        /*002a*/ 	.short	(.L_13 - .L_12)
.L_12:
        /*002c*/ 	.word	0x00000000
        /*0030*/ 	.short	0x0000
        /*0032*/ 	.short	0x0000
        /*0034*/ 	.byte	0x00, 0xf5, 0x21, 0x00


	//----- nvinfo : EIATTR_SPARSE_MMA_MASK
	.align		4
.L_13:
        /*0038*/ 	.byte	0x03, 0x50
        /*003a*/ 	.short	0x0000


	//----- nvinfo : EIATTR_MAXREG_COUNT
	.align		4
        /*003c*/ 	.byte	0x03, 0x1b
        /*003e*/ 	.short	0x00ff


	//----- nvinfo : EIATTR_MERCURY_ISA_VERSION
	.align		4
        /*0040*/ 	.byte	0x03, 0x5f
        /*0042*/ 	.short	0x0101


	//----- nvinfo : EIATTR_VRC_CTA_INIT_COUNT
	.align		4
        /*0044*/ 	.byte	0x02, 0x4a
	.zero		1
	.zero		1


	//----- nvinfo : EIATTR_EXIT_INSTR_OFFSETS
	.align		4
        /*0048*/ 	.byte	0x04, 0x1c
        /*004a*/ 	.short	(.L_15 - .L_14)


	//   ....[0]....
.L_14:
        /*004c*/ 	.word	0x000000a0


	//   ....[1]....
        /*0050*/ 	.word	0x00000640


	//----- nvinfo : EIATTR_CRS_STACK_SIZE
	.align		4
.L_15:
        /*0054*/ 	.byte	0x04, 0x1e
        /*0056*/ 	.short	(.L_17 - .L_16)
.L_16:
        /*0058*/ 	.word	0x00000000


	//----- nvinfo : EIATTR_CBANK_PARAM_SIZE
	.align		4
.L_17:
        /*005c*/ 	.byte	0x03, 0x19
        /*005e*/ 	.short	0x0018


	//----- nvinfo : EIATTR_PARAM_CBANK
	.align		4
        /*0060*/ 	.byte	0x04, 0x0a
        /*0062*/ 	.short	(.L_19 - .L_18)
	.align		4
.L_18:
        /*0064*/ 	.word	index@(.nv.constant0._Z12matrixMulGPUPiS_S_)
        /*0068*/ 	.short	0x0380
        /*006a*/ 	.short	0x0018


	//----- nvinfo : EIATTR_SW_WAR
	.align		4
.L_19:
        /*006c*/ 	.byte	0x04, 0x36
        /*006e*/ 	.short	(.L_21 - .L_20)
.L_20:
        /*0070*/ 	.word	0x00000008
.L_21:


//--------------------- .nv.callgraph             --------------------------
	.section	.nv.callgraph,"",@"SHT_CUDA_CALLGRAPH"
	.align	4
	.sectionentsize	8
	.align		4
        /*0000*/ 	.word	0x00000000
	.align		4
        /*0004*/ 	.word	0xffffffff
	.align		4
        /*0008*/ 	.word	0x00000000
	.align		4
        /*000c*/ 	.word	0xfffffffe
	.align		4
        /*0010*/ 	.word	0x00000000
	.align		4
        /*0014*/ 	.word	0xfffffffd
	.align		4
        /*0018*/ 	.word	0x00000000
	.align		4
        /*001c*/ 	.word	0xfffffffc


//--------------------- .text._Z12matrixMulGPUPiS_S_ --------------------------
	.section	.text._Z12matrixMulGPUPiS_S_,"ax",@progbits
	.align	128
        .global         _Z12matrixMulGPUPiS_S_
        .type           _Z12matrixMulGPUPiS_S_,@function
        .size           _Z12matrixMulGPUPiS_S_,(.L_x_6 - _Z12matrixMulGPUPiS_S_)
        .other          _Z12matrixMulGPUPiS_S_,@"STO_CUDA_ENTRY STV_DEFAULT"
_Z12matrixMulGPUPiS_S_:
.text._Z12matrixMulGPUPiS_S_:
[----:B------:R-:W-:Y:S01]  /*0000*/  LDC R1, c[0x0][0x37c] ;  /* 0x0000df00ff017b82 */ /* 0x000fe20000000800 */
[----:B------:R-:W0:Y:S07]  /*0010*/  S2R R6, SR_TID.X ;  /* 0x0000000000067919 */ /* 0x000e2e0000002100 */
[----:B------:R-:W0:Y:S01]  /*0020*/  S2UR UR4, SR_CTAID.X ;  /* 0x00000000000479c3 */ /* 0x000e220000002500 */
[----:B------:R-:W1:Y:S07]  /*0030*/  S2R R0, SR_TID.Y ;  /* 0x0000000000007919 */ /* 0x000e6e0000002200 */
[----:B------:R-:W0:Y:S08]  /*0040*/  LDC R9, c[0x0][0x360] ;  /* 0x0000d800ff097b82 */ /* 0x000e300000000800 */
[----:B------:R-:W1:Y:S08]  /*0050*/  S2UR UR5, SR_CTAID.Y ;  /* 0x00000000000579c3 */ /* 0x000e700000002600 */
[----:B------:R-:W1:Y:S01]  /*0060*/  LDC R7, c[0x0][0x364] ;  /* 0x0000d900ff077b82 */ /* 0x000e620000000800 */
[----:B0-----:R-:W-:-:S05]  /*0070*/  IMAD R6, R9, UR4, R6 ;  /* 0x0000000409067c24 */ /* 0x001fca000f8e0206 */
[----:B------:R-:W-:Y:S01]  /*0080*/  ISETP.GT.AND P0, PT, R6, 0xff, PT ;  /* 0x000000ff0600780c */ /* 0x000fe20003f04270 */
[----:B-1----:R-:W-:-:S12]  /*0090*/  IMAD R0, R7, UR5, R0 ;  /* 0x0000000507007c24 */ /* 0x002fd8000f8e0200 */
[----:B------:R-:W-:Y:S05]  /*00a0*/  @P0 EXIT ;  /* 0x000000000000094d */ /* 0x000fea0003800000 */
[----:B------:R-:W0:Y:S01]  /*00b0*/  LDCU.128 UR8, c[0x0][0x380] ;  /* 0x00007000ff0877ac */ /* 0x000e220008000c00 */
[----:B------:R-:W1:Y:S01]  /*00c0*/  LDCU UR12, c[0x0][0x374] ;  /* 0x00006e80ff0c77ac */ /* 0x000e620008000800 */
[----:B------:R-:W2:Y:S01]  /*00d0*/  LDCU UR13, c[0x0][0x370] ;  /* 0x00006e00ff0d77ac */ /* 0x000ea20008000800 */
[----:B------:R-:W3:Y:S01]  /*00e0*/  LDCU.64 UR14, c[0x0][0x358] ;  /* 0x00006b00ff0e77ac */ /* 0x000ee20008000a00 */
[----:B0-----:R-:W-:Y:S02]  /*00f0*/  UIADD3 UR6, UP0, UPT, UR8, 0x20, URZ ;  /* 0x0000002008067890 */ /* 0x001fe4000ff1e0ff */
[----:B------:R-:W-:Y:S01]  /*0100*/  UIADD3 UR4, UP1, UPT, UR10, 0x2000, URZ ;  /* 0x000020000a047890 */ /* 0x000fe2000ff3e0ff */
[----:B-1----:R-:W-:Y:S01]  /*0110*/  IMAD R7, R7, UR12, RZ ;  /* 0x0000000c07077c24 */ /* 0x002fe2000f8e02ff */
[----:B------:R-:W-:Y:S02]  /*0120*/  UIADD3.X UR7, UPT, UPT, URZ, UR9, URZ, UP0, !UPT ;  /* 0x00000009ff077290 */ /* 0x000fe400087fe4ff */
[----:B------:R-:W-:Y:S01]  /*0130*/  UIADD3.X UR5, UPT, UPT, URZ, UR11, URZ, UP1, !UPT ;  /* 0x0000000bff057290 */ /* 0x000fe20008ffe4ff */
[----:B--23--:R-:W-:-:S11]  /*0140*/  IMAD R9, R9, UR13, RZ ;  /* 0x0000000d09097c24 */ /* 0x00cfd6000f8e02ff */
.L_x_4:
[----:B------:R-:W-:Y:S01]  /*0150*/  ISETP.GT.U32.AND P0, PT, R0, 0xff, PT ;  /* 0x000000ff0000780c */ /* 0x000fe20003f04070 */
[----:B------:R-:W-:-:S12]  /*0160*/  BSSY.RECONVERGENT B0, `(.L_x_0) ;  /* 0x000004a000007945 */ /* 0x000fd80003800200 */
[----:B0-----:R-:W-:Y:S05]  /*0170*/  @P0 BRA `(.L_x_1) ;  /* 0x0000000400200947 */ /* 0x001fea0003800000 */
[----:B------:R-:W-:Y:S02]  /*0180*/  SHF.L.U32 R8, R6, 0x8, RZ ;  /* 0x0000000806087819 */ /* 0x000fe400000006ff */
[----:B------:R-:W-:-:S07]  /*0190*/  MOV R10, R0 ;  /* 0x00000000000a7202 */ /* 0x000fce0000000f00 */
.L_x_3:
[----:B0-----:R-:W-:Y:S01]  /*01a0*/  MOV R2, UR4 ;  /* 0x0000000400027c02 */ /* 0x001fe20008000f00 */
[----:B------:R-:W-:Y:S01]  /*01b0*/  HFMA2 R11, -RZ, RZ, 0, 0 ;  /* 0x00000000ff0b7431 */ /* 0x000fe200000001ff */
[----:B------:R-:W-:Y:S01]  /*01c0*/  MOV R3, UR5 ;  /* 0x0000000500037c02 */ /* 0x000fe20008000f00 */
[----:B------:R-:W-:Y:S01]  /*01d0*/  HFMA2 R13, -RZ, RZ, 0, 0 ;  /* 0x00000000ff0d7431 */ /* 0x000fe200000001ff */
[----:B------:R-:W-:Y:S01]  /*01e0*/  MOV R12, R8 ;  /* 0x00000008000c7202 */ /* 0x000fe20000000f00 */
[----:B------:R-:W-:-:S07]  /*01f0*/  IMAD.WIDE.U32 R2, R10, 0x4, R2 ;  /* 0x000000040a027825 */ /* 0x000fce00078e0002 */
.L_x_2:
[----:B------:R-:W-:Y:S01]  /*0200*/  MOV R4, UR6 ;  /* 0x0000000600047c02 */ /* 0x000fe20008000f00 */
[----:B------:R-:W2:Y:S01]  /*0210*/  LDG.E R19, desc[UR14][R2.64+-0x2000] ;  /* 0xffe0000e02137981 */ /* 0x000ea2000c1e1900 */
[----:B------:R-:W-:-:S03]  /*0220*/  MOV R5, UR7 ;  /* 0x0000000700057c02 */ /* 0x000fc60008000f00 */
[----:B------:R-:W3:Y:S01]  /*0230*/  LDG.E R26, desc[UR14][R2.64+-0x1c00] ;  /* 0xffe4000e021a7981 */ /* 0x000ee2000c1e1900 */
[----:B------:R-:W-:-:S03]  /*0240*/  IMAD.WIDE R4, R12, 0x4, R4 ;  /* 0x000000040c047825 */ /* 0x000fc600078e0204 */
[----:B------:R-:W4:Y:S04]  /*0250*/  LDG.E R15, desc[UR14][R2.64+-0x1800] ;  /* 0xffe8000e020f7981 */ /* 0x000f28000c1e1900 */
[----:B------:R-:W2:Y:S04]  /*0260*/  LDG.E R14, desc[UR14][R4.64+-0x20] ;  /* 0xffffe00e040e7981 */ /* 0x000ea8000c1e1900 */
[----:B------:R-:W3:Y:S04]  /*0270*/  LDG.E R25, desc[UR14][R4.64+-0x1c] ;  /* 0xffffe40e04197981 */ /* 0x000ee8000c1e1900 */
[----:B------:R-:W4:Y:S04]  /*0280*/  LDG.E R16, desc[UR14][R4.64+-0x18] ;  /* 0xffffe80e04107981 */ /* 0x000f28000c1e1900 */
[----:B------:R-:W5:Y:S04]  /*0290*/  LDG.E R18, desc[UR14][R2.64+-0x1400] ;  /* 0xffec000e02127981 */ /* 0x000f68000c1e1900 */
[----:B------:R-:W5:Y:S04]  /*02a0*/  LDG.E R17, desc[UR14][R4.64+-0x14] ;  /* 0xffffec0e04117981 */ /* 0x000f68000c1e1900 */
[----:B------:R-:W5:Y:S04]  /*02b0*/  LDG.E R23, desc[UR14][R2.64+-0x1000] ;  /* 0xfff0000e02177981 */ /* 0x000f68000c1e1900 */
[----:B------:R-:W5:Y:S04]  /*02c0*/  LDG.E R24, desc[UR14][R4.64+-0x10] ;  /* 0xfffff00e04187981 */ /* 0x000f68000c1e1900 */
[----:B------:R-:W5:Y:S04]  /*02d0*/  LDG.E R21, desc[UR14][R2.64+-0xc00] ;  /* 0xfff4000e02157981 */ /* 0x000f68000c1e1900 */
[----:B------:R-:W5:Y:S04]  /*02e0*/  LDG.E R22, desc[UR14][R4.64+-0xc] ;  /* 0xfffff40e04167981 */ /* 0x000f68000c1e1900 */
[----:B------:R-:W5:Y:S01]  /*02f0*/  LDG.E R20, desc[UR14][R4.64+-0x8] ;  /* 0xfffff80e04147981 */ /* 0x000f62000c1e1900 */
[----:B--2---:R-:W-:-:S03]  /*0300*/  IMAD R14, R14, R19, R13 ;  /* 0x000000130e0e7224 */ /* 0x004fc600078e020d */
[----:B------:R-:W2:Y:S01]  /*0310*/  LDG.E R19, desc[UR14][R2.64+-0x800] ;  /* 0xfff8000e02137981 */ /* 0x000ea2000c1e1900 */
[----:B---3--:R-:W-:-:S03]  /*0320*/  IMAD R25, R25, R26, R14 ;  /* 0x0000001a19197224 */ /* 0x008fc600078e020e */
[----:B------:R-:W3:Y:S04]  /*0330*/  LDG.E R13, desc[UR14][R2.64+-0x400] ;  /* 0xfffc000e020d7981 */ /* 0x000ee8000c1e1900 */
[----:B------:R-:W3:Y:S01]  /*0340*/  LDG.E R14, desc[UR14][R4.64+-0x4] ;  /* 0xfffffc0e040e7981 */ /* 0x000ee2000c1e1900 */
[----:B----4-:R-:W-:-:S03]  /*0350*/  IMAD R25, R16, R15, R25 ;  /* 0x0000000f10197224 */ /* 0x010fc600078e0219 */
[----:B------:R-:W4:Y:S04]  /*0360*/  LDG.E R15, desc[UR14][R2.64] ;  /* 0x0000000e020f7981 */ /* 0x000f28000c1e1900 */
[----:B------:R-:W4:Y:S01]  /*0370*/  LDG.E R16, desc[UR14][R4.64] ;  /* 0x0000000e04107981 */ /* 0x000f22000c1e1900 */
[----:B-----5:R-:W-:-:S03]  /*0380*/  IMAD R25, R17, R18, R25 ;  /* 0x0000001211197224 */ /* 0x020fc600078e0219 */
[----:B------:R-:W5:Y:S04]  /*0390*/  LDG.E R17, desc[UR14][R2.64+0x400] ;  /* 0x0004000e02117981 */ /* 0x000f68000c1e1900 */
[----:B------:R-:W5:Y:S01]  /*03a0*/  LDG.E R18, desc[UR14][R4.64+0x4] ;  /* 0x0000040e04127981 */ /* 0x000f62000c1e1900 */
[----:B------:R-:W-:-:S03]  /*03b0*/  IMAD R25, R24, R23, R25 ;  /* 0x0000001718197224 */ /* 0x000fc600078e0219 */
[----:B------:R-:W5:Y:S04]  /*03c0*/  LDG.E R23, desc[UR14][R2.64+0x800] ;  /* 0x0008000e02177981 */ /* 0x000f68000c1e1900 */
[----:B------:R-:W5:Y:S01]  /*03d0*/  LDG.E R24, desc[UR14][R4.64+0x8] ;  /* 0x0000080e04187981 */ /* 0x000f62000c1e1900 */
[----:B------:R-:W-:-:S03]  /*03e0*/  IMAD R25, R22, R21, R25 ;  /* 0x0000001516197224 */ /* 0x000fc600078e0219 */
[----:B------:R-:W5:Y:S04]  /*03f0*/  LDG.E R22, desc[UR14][R2.64+0xc00] ;  /* 0x000c000e02167981 */ /* 0x000f68000c1e1900 */
[----:B------:R-:W5:Y:S04]  /*0400*/  LDG.E R21, desc[UR14][R4.64+0xc] ;  /* 0x00000c0e04157981 */ /* 0x000f68000c1e1900 */
[----:B------:R-:W5:Y:S01]  /*0410*/  LDG.E R26, desc[UR14][R2.64+0x1c00] ;  /* 0x001c000e021a7981 */ /* 0x000f62000c1e1900 */
[----:B--2---:R-:W-:-:S03]  /*0420*/  IMAD R25, R20, R19, R25 ;  /* 0x0000001314197224 */ /* 0x004fc600078e0219 */
[----:B------:R-:W2:Y:S04]  /*0430*/  LDG.E R20, desc[UR14][R2.64+0x1000] ;  /* 0x0010000e02147981 */ /* 0x000ea8000c1e1900 */
[----:B------:R-:W2:Y:S01]  /*0440*/  LDG.E R19, desc[UR14][R4.64+0x10] ;  /* 0x0000100e04137981 */ /* 0x000ea2000c1e1900 */
[----:B---3--:R-:W-:-:S03]  /*0450*/  IMAD R25, R14, R13, R25 ;  /* 0x0000000d0e197224 */ /* 0x008fc600078e0219 */
[----:B------:R-:W3:Y:S04]  /*0460*/  LDG.E R14, desc[UR14][R2.64+0x1400] ;  /* 0x0014000e020e7981 */ /* 0x000ee8000c1e1900 */
[----:B------:R-:W3:Y:S01]  /*0470*/  LDG.E R13, desc[UR14][R4.64+0x14] ;  /* 0x0000140e040d7981 */ /* 0x000ee2000c1e1900 */
[----:B----4-:R-:W-:-:S03]  /*0480*/  IMAD R27, R16, R15, R25 ;  /* 0x0000000f101b7224 */ /* 0x010fc600078e0219 */
[----:B------:R0:W4:Y:S04]  /*0490*/  LDG.E R15, desc[UR14][R2.64+0x1800] ;  /* 0x0018000e020f7981 */ /* 0x000128000c1e1900 */
[----:B------:R-:W4:Y:S04]  /*04a0*/  LDG.E R16, desc[UR14][R4.64+0x18] ;  /* 0x0000180e04107981 */ /* 0x000f28000c1e1900 */
[----:B------:R-:W4:Y:S01]  /*04b0*/  LDG.E R25, desc[UR14][R4.64+0x1c] ;  /* 0x00001c0e04197981 */ /* 0x000f22000c1e1900 */
[----:B-----5:R-:W-:Y:S01]  /*04c0*/  IMAD R17, R18, R17, R27 ;  /* 0x0000001112117224 */ /* 0x020fe200078e021b */
[----:B------:R-:W-:-:S03]  /*04d0*/  IADD3 R11, PT, PT, R11, 0x10, RZ ;  /* 0x000000100b0b7810 */ /* 0x000fc60007ffe0ff */
[----:B------:R-:W-:Y:S01]  /*04e0*/  IMAD R17, R24, R23, R17 ;  /* 0x0000001718117224 */ /* 0x000fe200078e0211 */
[----:B------:R-:W-:-:S03]  /*04f0*/  ISETP.NE.AND P0, PT, R11, 0x100, PT ;  /* 0x000001000b00780c */ /* 0x000fc60003f05270 */
[----:B------:R-:W-:Y:S01]  /*0500*/  IMAD R17, R21, R22, R17 ;  /* 0x0000001615117224 */ /* 0x000fe200078e0211 */
[----:B0-----:R-:W-:Y:S02]  /*0510*/  IADD3 R2, P1, PT, R2, 0x4000, RZ ;  /* 0x0000400002027810 */ /* 0x001fe40007f3e0ff */
[----:B------:R-:W-:Y:S02]  /*0520*/  IADD3 R12, PT, PT, R12, 0x10, RZ ;  /* 0x000000100c0c7810 */ /* 0x000fe40007ffe0ff */
[----:B------:R-:W-:Y:S01]  /*0530*/  IADD3.X R3, PT, PT, RZ, R3, RZ, P1, !PT ;  /* 0x00000003ff037210 */ /* 0x000fe20000ffe4ff */
[----:B--2---:R-:W-:-:S04]  /*0540*/  IMAD R17, R19, R20, R17 ;  /* 0x0000001413117224 */ /* 0x004fc800078e0211 */
[----:B---3--:R-:W-:-:S04]  /*0550*/  IMAD R13, R13, R14, R17 ;  /* 0x0000000e0d0d7224 */ /* 0x008fc800078e0211 */
[----:B----4-:R-:W-:-:S04]  /*0560*/  IMAD R13, R16, R15, R13 ;  /* 0x0000000f100d7224 */ /* 0x010fc800078e020d */
[----:B------:R-:W-:Y:S01]  /*0570*/  IMAD R13, R25, R26, R13 ;  /* 0x0000001a190d7224 */ /* 0x000fe200078e020d */
[----:B------:R-:W-:Y:S06]  /*0580*/  @P0 BRA `(.L_x_2) ;  /* 0xfffffffc001c0947 */ /* 0x000fec000383ffff */
[----:B------:R-:W0:Y:S01]  /*0590*/  LDC.64 R2, c[0x0][0x390] ;  /* 0x0000e400ff027b82 */ /* 0x000e220000000a00 */
[-C--:B------:R-:W-:Y:S02]  /*05a0*/  IADD3 R5, PT, PT, R8, R10.reuse, RZ ;  /* 0x0000000a08057210 */ /* 0x080fe40007ffe0ff */
[----:B------:R-:W-:-:S04]  /*05b0*/  IADD3 R10, PT, PT, R7, R10, RZ ;  /* 0x0000000a070a7210 */ /* 0x000fc80007ffe0ff */
[----:B------:R-:W-:Y:S01]  /*05c0*/  ISETP.GE.U32.AND P0, PT, R10, 0x100, PT ;  /* 0x000001000a00780c */ /* 0x000fe20003f06070 */
[----:B0-----:R-:W-:-:S05]  /*05d0*/  IMAD.WIDE R2, R5, 0x4, R2 ;  /* 0x0000000405027825 */ /* 0x001fca00078e0202 */
[----:B------:R0:W-:Y:S07]  /*05e0*/  STG.E desc[UR14][R2.64], R13 ;  /* 0x0000000d02007986 */ /* 0x0001ee000c10190e */
[----:B------:R-:W-:Y:S05]  /*05f0*/  @!P0 BRA `(.L_x_3) ;  /* 0xfffffff800e88947 */ /* 0x000fea000383ffff */
.L_x_1:
[----:B------:R-:W-:Y:S05]  /*0600*/  BSYNC.RECONVERGENT B0 ;  /* 0x0000000000007941 */ /* 0x000fea0003800200 */
.L_x_0:
[----:B------:R-:W-:-:S04]  /*0610*/  IADD3 R6, PT, PT, R9, R6, RZ ;  /* 0x0000000609067210 */ /* 0x000fc80007ffe0ff */
[----:B------:R-:W-:-:S13]  /*0620*/  ISETP.GE.AND P0, PT, R6, 0x100, PT ;  /* 0x000001000600780c */ /* 0x000fda0003f06270 */
[----:B------:R-:W-:Y:S05]  /*0630*/  @!P0 BRA `(.L_x_4) ;  /* 0xfffffff800c48947 */ /* 0x000fea000383ffff */
[----:B------:R-:W-:Y:S05]  /*0640*/  EXIT ;  /* 0x000000000000794d */ /* 0x000fea0003800000 */
.L_x_5:
[----:B------:R-:W-:-:S00]  /*0650*/  BRA `(.L_x_5) ;  /* 0xfffffffc00fc7947 */ /* 0x000fc0000383ffff */
[----:B------:R-:W-:-:S00]  /*0660*/  NOP ;  /* 0x0000000000007918 */ /* 0x000fc00000000000 */
        /* <DEDUP_REMOVED lines=9> */
.L_x_6:


//--------------------- .nv.shared.reserved.0     --------------------------
	.section	.nv.shared.reserved.0,"aw",@nobits
	.weak		__nv_reservedSMEM_offset_0_alias
	.size		__nv_reservedSMEM_offset_0_alias, 0, 64
	.other		__nv_reservedSMEM_offset_0_alias,@"STO_CUDA_RESERVED_SHARED STV_DEFAULT"
__nv_reservedSMEM_offset_0_alias:
	.zero		0
	.zero		64


//--------------------- .nv.constant0._Z12matrixMulGPUPiS_S_ --------------------------
	.section	.nv.constant0._Z12matrixMulGPUPiS_S_,"a",@progbits
	.sectionflags	@""
	.align	4
.nv.constant0._Z12matrixMulGPUPiS_S_:
	.zero		920


//--------------------- SYMBOLS --------------------------

	.type		.nv.reservedSmem.offset0,@object
	.size		.nv.reservedSmem.offset0,0x4
